//
// Generated by NVIDIA NVVM Compiler
//
// Compiler Build ID: CL-36424714
// Cuda compilation tools, release 13.0, V13.0.88
// Based on NVVM 20.0.0
//

.version 9.0
.target sm_100
.address_size 64

	// .globl	_Z12print_kernelv
.extern .func  (.param .b32 func_retval0) vprintf
(
	.param .b64 vprintf_param_0,
	.param .b64 vprintf_param_1
)
;
.global .align 1 .b8 $str[34] = {72, 111, 108, 97, 32, 100, 101, 115, 100, 101, 32, 101, 108, 32, 98, 108, 111, 113, 117, 101, 32, 37, 100, 44, 32, 104, 105, 108, 111, 32, 37, 100, 10};

.visible .entry _Z12print_kernelv()
{
	.local .align 8 .b8 	__local_depot0[8];
	.reg .b64 	%SP;
	.reg .b64 	%SPL;
	.reg .b32 	%r<5>;
	.reg .b64 	%rd<5>;

	mov.u64 	%SPL, __local_depot0;
	cvta.local.u64 	%SP, %SPL;
	add.u64 	%rd1, %SP, 0;
	add.u64 	%rd2, %SPL, 0;
	mov.u32 	%r1, %ctaid.x;
	mov.u32 	%r2, %tid.x;
	st.local.v2.u32 	[%rd2], {%r1, %r2};
	mov.u64 	%rd3, $str;
	cvta.global.u64 	%rd4, %rd3;
	{ // callseq 0, 0
	.param .b64 param0;
	st.param.b64 	[param0], %rd4;
	.param .b64 param1;
	st.param.b64 	[param1], %rd1;
	.param .b32 retval0;
	call.uni (retval0), 
	vprintf, 
	(
	param0, 
	param1
	);
	ld.param.b32 	%r3, [retval0];
	} // callseq 0
	ret;

}


// ===== COMPILED SASS (sm_100) =====

	.target	sm_100

	.elftype	@"ET_EXEC"


//--------------------- .note.nv.tkinfo           --------------------------
	.section	.note.nv.tkinfo,"",@"SHT_NOTE"
	.sectionflags	@"SHF_NOTE_NV_TKINFO"
	.tkinfo
        /*0018*/ 	.word	0x00000002
        /*0030*/ 	.string	""
        /*0030*/ 	.string	"ptxas"
        /*0030*/ 	.string	"Cuda compilation tools, release 13.0, V13.0.88"
        /*0030*/ 	.string	"Build cuda_13.0.r13.0/compiler.36424714_0"
        /*0030*/ 	.string	"-arch sm_100 -m 64 "



//--------------------- .note.nv.cuinfo           --------------------------
	.section	.note.nv.cuinfo,"",@"SHT_NOTE"
	.sectionflags	@"SHF_NOTE_NV_CUINFO"
        /*0018*/ 	.short	0x0002
        /*001a*/ 	.short	0x0064
        /*001c*/ 	.short	0x0082
	.zero		2


//--------------------- .nv.info                  --------------------------
	.section	.nv.info,"",@"SHT_CUDA_INFO"
	.align	4


	//----- nvinfo : EIATTR_REGCOUNT
	.align		4
        /*0000*/ 	.byte	0x04, 0x2f
        /*0002*/ 	.short	(.L_2 - .L_1)
	.align		4
.L_1:
        /*0004*/ 	.word	index@(_Z12print_kernelv)
        /*0008*/ 	.word	0x00000018


	//----- nvinfo : EIATTR_FRAME_SIZE
	.align		4
.L_2:
        /*000c*/ 	.byte	0x04, 0x11
        /*000e*/ 	.short	(.L_4 - .L_3)
	.align		4
.L_3:
        /*0010*/ 	.word	index@(_Z12print_kernelv)
        /*0014*/ 	.word	0x00000008


	//----- nvinfo : EIATTR_MIN_STACK_SIZE
	.align		4
.L_4:
        /*0018*/ 	.byte	0x04, 0x12
        /*001a*/ 	.short	(.L_6 - .L_5)
	.align		4
.L_5:
        /*001c*/ 	.word	index@(_Z12print_kernelv)
        /*0020*/ 	.word	0x00000008
.L_6:


//--------------------- .nv.compat                --------------------------
	.section	.nv.compat,"",@"SHT_CUDA_COMPAT_INFO"
	.align	4
        /*0000*/ 	.byte	0x02, 0x09, 0x00, 0x00, 0x02, 0x02, 0x01, 0x00, 0x02, 0x05, 0x05, 0x00, 0x03, 0x07, 0x01, 0x01
        /*0010*/ 	.byte	0x02, 0x03, 0x00, 0x00, 0x02, 0x06, 0x01, 0x00, 0x04, 0x0b, 0x08, 0x00, 0x09, 0x00, 0x00, 0x00
        /*0020*/ 	.byte	0x00, 0x00, 0x00, 0x00


//--------------------- .nv.info._Z12print_kernelv --------------------------
	.section	.nv.info._Z12print_kernelv,"",@"SHT_CUDA_INFO"
	.sectionflags	@""
	.align	4


	//----- nvinfo : EIATTR_CUDA_API_VERSION
	.align		4
        /*0000*/ 	.byte	0x04, 0x37
        /*0002*/ 	.short	(.L_8 - .L_7)
.L_7:
        /*0004*/ 	.word	0x00000082


	//----- nvinfo : EIATTR_SPARSE_MMA_MASK
	.align		4
.L_8:
        /*0008*/ 	.byte	0x03, 0x50
        /*000a*/ 	.short	0x0000


	//----- nvinfo : EIATTR_MAXREG_COUNT
	.align		4
        /*000c*/ 	.byte	0x03, 0x1b
        /*000e*/ 	.short	0x00ff


	//----- nvinfo : EIATTR_EXTERNS
	.align		4
        /*0010*/ 	.byte	0x04, 0x0f
        /*0012*/ 	.short	(.L_10 - .L_9)


	//   ....[0]....
	.align		4
.L_9:
        /*0014*/ 	.word	index@(vprintf)


	//----- nvinfo : EIATTR_MERCURY_ISA_VERSION
	.align		4
.L_10:
        /*0018*/ 	.byte	0x03, 0x5f
        /*001a*/ 	.short	0x0101


	//----- nvinfo : EIATTR_VRC_CTA_INIT_COUNT
	.align		4
        /*001c*/ 	.byte	0x02, 0x4a
	.zero		1
	.zero		1


	//----- nvinfo : EIATTR_SYSCALL_OFFSETS
	.align		4
        /*0020*/ 	.byte	0x04, 0x46
        /*0022*/ 	.short	(.L_12 - .L_11)


	//   ....[0]....
.L_11:
        /*0024*/ 	.word	0x000000f0


	//----- nvinfo : EIATTR_EXIT_INSTR_OFFSETS
	.align		4
.L_12:
        /*0028*/ 	.byte	0x04, 0x1c
        /*002a*/ 	.short	(.L_14 - .L_13)


	//   ....[0]....
.L_13:
        /*002c*/ 	.word	0x00000100


	//----- nvinfo : EIATTR_SW_WAR
	.align		4
.L_14:
        /*0030*/ 	.byte	0x04, 0x36
        /*0032*/ 	.short	(.L_16 - .L_15)
.L_15:
        /*0034*/ 	.word	0x00000008
.L_16:


//--------------------- .nv.callgraph             --------------------------
	.section	.nv.callgraph,"",@"SHT_CUDA_CALLGRAPH"
	.align	4
	.sectionentsize	8
	.align		4
        /*0000*/ 	.word	0x00000000
	.align		4
        /*0004*/ 	.word	0xffffffff
	.align		4
        /*0008*/ 	.word	index@(_Z12print_kernelv)
	.align		4
        /*000c*/ 	.word	index@(vprintf)
	.align		4
        /*0010*/ 	.word	0x00000000
	.align		4
        /*0014*/ 	.word	0xfffffffe
	.align		4
        /*0018*/ 	.word	0x00000000
	.align		4
        /*001c*/ 	.word	0xfffffffd
	.align		4
        /*0020*/ 	.word	0x00000000
	.align		4
        /*0024*/ 	.word	0xfffffffc


//--------------------- .nv.constant4             --------------------------
	.section	.nv.constant4,"a",@progbits
	.align	8
	.align		8
.nv.constant4:
        /*0000*/ 	.dword	vprintf
	.align		8
        /*0008*/ 	.dword	$str


//--------------------- .text._Z12print_kernelv   --------------------------
	.section	.text._Z12print_kernelv,"ax",@progbits
	.align	128
        .global         _Z12print_kernelv
        .type           _Z12print_kernelv,@function
        .size           _Z12print_kernelv,(.L_x_2 - _Z12print_kernelv)
        .other          _Z12print_kernelv,@"STO_CUDA_ENTRY STV_DEFAULT"
_Z12print_kernelv:
.text._Z12print_kernelv:
[----:B------:R-:W0:Y:S01]  /*0000*/  LDC R1, c[0x0][0x37c] ;  /* 0x0000df00ff017b82 */ /* 0x000e220000000800 */
[----:B------:R-:W1:Y:S01]  /*0010*/  S2R R8, SR_CTAID.X ;  /* 0x0000000000087919 */ /* 0x000e620000002500 */
[----:B0-----:R-:W-:Y:S01]  /*0020*/  VIADD R1, R1, 0xfffffff8 ;  /* 0xfffffff801017836 */ /* 0x001fe20000000000 */
[----:B------:R-:W-:Y:S01]  /*0030*/  MOV R0, 0x0 ;  /* 0x0000000000007802 */ /* 0x000fe20000000f00 */
[----:B------:R-:W0:Y:S01]  /*0040*/  LDCU UR4, c[0x0][0x2f8] ;  /* 0x00005f00ff0477ac */ /* 0x000e220008000800 */
[----:B------:R-:W1:Y:S03]  /*0050*/  S2R R9, SR_TID.X ;  /* 0x0000000000097919 */ /* 0x000e660000002100 */
[----:B------:R2:W3:Y:S01]  /*0060*/  LDC.64 R2, c[0x4][R0] ;  /* 0x0100000000027b82 */ /* 0x0004e20000000a00 */
[----:B------:R-:W4:Y:S01]  /*0070*/  LDCU.64 UR6, c[0x4][0x8] ;  /* 0x01000100ff0677ac */ /* 0x000f220008000a00 */
[----:B------:R-:W5:Y:S01]  /*0080*/  LDCU UR5, c[0x0][0x2fc] ;  /* 0x00005f80ff0577ac */ /* 0x000f620008000800 */
[----:B0-----:R-:W-:Y:S01]  /*0090*/  IADD3 R6, P0, PT, R1, UR4, RZ ;  /* 0x0000000401067c10 */ /* 0x001fe2000ff1e0ff */
[----:B----4-:R-:W-:Y:S01]  /*00a0*/  IMAD.U32 R4, RZ, RZ, UR6 ;  /* 0x00000006ff047e24 */ /* 0x010fe2000f8e00ff */
[----:B------:R-:W-:-:S03]  /*00b0*/  MOV R5, UR7 ;  /* 0x0000000700057c02 */ /* 0x000fc60008000f00 */
[----:B-----5:R-:W-:Y:S01]  /*00c0*/  IMAD.X R7, RZ, RZ, UR5, P0 ;  /* 0x00000005ff077e24 */ /* 0x020fe200080e06ff */
[----:B-1----:R2:W-:Y:S07]  /*00d0*/  STL.64 [R1], R8 ;  /* 0x0000000801007387 */ /* 0x0025ee0000100a00 */
[----:B------:R-:W-:-:S07]  /*00e0*/  LEPC R20, `(.L_x_0) ;  /* 0x000000001014794e */ /* 0x000fce0000000000 */
[----:B--23--:R-:W-:Y:S05]  /*00f0*/  CALL.ABS.NOINC R2 ;  /* 0x0000000002007343 */ /* 0x00cfea0003c00000 */
.L_x_0:
[----:B------:R-:W-:Y:S05]  /*0100*/  EXIT ;  /* 0x000000000000794d */ /* 0x000fea0003800000 */
.L_x_1:
[----:B------:R-:W-:-:S00]  /*0110*/  BRA `(.L_x_1) ;  /* 0xfffffffc00fc7947 */ /* 0x000fc0000383ffff */
[----:B------:R-:W-:-:S00]  /*0120*/  NOP ;  /* 0x0000000000007918 */ /* 0x000fc00000000000 */
        /* <DEDUP_REMOVED lines=13> */
.L_x_2:


//--------------------- .nv.global.init           --------------------------
	.section	.nv.global.init,"aw",@progbits
.nv.global.init:
	.type		$str,@object
	.size		$str,(.L_0 - $str)
$str:
        /*0000*/ 	.byte	0x48, 0x6f, 0x6c, 0x61, 0x20, 0x64, 0x65, 0x73, 0x64, 0x65, 0x20, 0x65, 0x6c, 0x20, 0x62, 0x6c
        /*0010*/ 	.byte	0x6f, 0x71, 0x75, 0x65, 0x20, 0x25, 0x64, 0x2c, 0x20, 0x68, 0x69, 0x6c, 0x6f, 0x20, 0x25, 0x64
        /*0020*/ 	.byte	0x0a, 0x00
.L_0:


//--------------------- .nv.shared.reserved.0     --------------------------
	.section	.nv.shared.reserved.0,"aw",@nobits
	.weak		__nv_reservedSMEM_offset_0_alias
	.size		__nv_reservedSMEM_offset_0_alias, 0, 64
	.other		__nv_reservedSMEM_offset_0_alias,@"STO_CUDA_RESERVED_SHARED STV_DEFAULT"
__nv_reservedSMEM_offset_0_alias:
	.zero		0
	.zero		64


//--------------------- .nv.constant0._Z12print_kernelv --------------------------
	.section	.nv.constant0._Z12print_kernelv,"a",@progbits
	.sectionflags	@""
	.align	4
.nv.constant0._Z12print_kernelv:
	.zero		896


//--------------------- SYMBOLS --------------------------

	.type		.nv.reservedSmem.offset0,@object
	.size		.nv.reservedSmem.offset0,0x4
	.type		vprintf,@function
